//
// Generated by NVIDIA NVVM Compiler
//
// Compiler Build ID: CL-36424714
// Cuda compilation tools, release 13.0, V13.0.88
// Based on NVVM 20.0.0
//

.version 9.0
.target sm_100
.address_size 64

	// .globl	expm164

.visible .entry expm164(
	.param .u64 .ptr .align 1 expm164_param_0,
	.param .u32 expm164_param_1
)
{
	.reg .pred 	%p<10>;
	.reg .b32 	%r<27>;
	.reg .b32 	%f<2>;
	.reg .b64 	%rd<5>;
	.reg .b64 	%fd<32>;

	ld.param.u64 	%rd2, [expm164_param_0];
	ld.param.u32 	%r3, [expm164_param_1];
	mov.u32 	%r4, %ctaid.x;
	mov.u32 	%r5, %ctaid.y;
	mov.u32 	%r6, %nctaid.x;
	mov.u32 	%r7, %nctaid.y;
	mov.u32 	%r8, %ctaid.z;
	mad.lo.s32 	%r9, %r8, %r7, %r5;
	mad.lo.s32 	%r10, %r9, %r6, %r4;
	mov.u32 	%r11, %ntid.x;
	mov.u32 	%r12, %ntid.y;
	mov.u32 	%r13, %ntid.z;
	mov.u32 	%r14, %tid.z;
	mov.u32 	%r15, %tid.y;
	mov.u32 	%r16, %tid.x;
	mad.lo.s32 	%r17, %r10, %r13, %r14;
	mad.lo.s32 	%r18, %r17, %r12, %r15;
	mad.lo.s32 	%r1, %r18, %r11, %r16;
	setp.ge.s32 	%p1, %r1, %r3;
	@%p1 bra 	$L__BB0_5;
	cvta.to.global.u64 	%rd3, %rd2;
	mul.wide.s32 	%rd4, %r1, 8;
	add.s64 	%rd1, %rd3, %rd4;
	ld.global.f64 	%fd1, [%rd1];
	{
	.reg .b32 %temp; 
	mov.b64 	{%temp, %r2}, %fd1;
	}
	mov.b32 	%f1, %r2;
	setp.geu.f32 	%p2, %f1, 0f40862E43;
	setp.leu.f32 	%p3, %f1, 0fC04A8000;
	or.pred  	%p4, %p2, %p3;
	@%p4 bra 	$L__BB0_3;
	fma.rn.f64 	%fd7, %fd1, 0d3FF71547652B82FE, 0d4338000000000000;
	{
	.reg .b32 %temp; 
	mov.b64 	{%r19, %temp}, %fd7;
	}
	mov.f64 	%fd8, 0dC338000000000000;
	add.rn.f64 	%fd9, %fd7, %fd8;
	fma.rn.f64 	%fd10, %fd9, 0dBFE62E42FEFA39EF, %fd1;
	fma.rn.f64 	%fd11, %fd9, 0dBC7ABC9E3B39803F, %fd10;
	shl.b32 	%r20, %r2, 1;
	setp.lt.u32 	%p7, %r20, 2142496327;
	selp.f64 	%fd12, %fd1, %fd11, %p7;
	selp.b32 	%r21, 0, %r19, %p7;
	fma.rn.f64 	%fd13, %fd12, 0d3E21F4076ACD15B6, 0d3E5AF86D8EBD13CD;
	fma.rn.f64 	%fd14, %fd13, %fd12, 0d3E927E5092BA033D;
	fma.rn.f64 	%fd15, %fd14, %fd12, 0d3EC71DDE6C5F9DA1;
	fma.rn.f64 	%fd16, %fd15, %fd12, 0d3EFA01A018D034E6;
	fma.rn.f64 	%fd17, %fd16, %fd12, 0d3F2A01A01B3B6940;
	fma.rn.f64 	%fd18, %fd17, %fd12, 0d3F56C16C16C1B5DD;
	fma.rn.f64 	%fd19, %fd18, %fd12, 0d3F8111111110F74D;
	fma.rn.f64 	%fd20, %fd19, %fd12, 0d3FA555555555554D;
	fma.rn.f64 	%fd21, %fd20, %fd12, 0d3FC5555555555557;
	fma.rn.f64 	%fd22, %fd21, %fd12, 0d3FE0000000000000;
	mul.f64 	%fd23, %fd12, %fd22;
	fma.rn.f64 	%fd24, %fd23, %fd12, %fd12;
	setp.eq.s32 	%p8, %r21, 1024;
	shl.b32 	%r22, %r21, 20;
	add.s32 	%r23, %r22, 1072693248;
	selp.b32 	%r24, 2145386496, %r23, %p8;
	mov.b32 	%r25, 0;
	mov.b64 	%fd25, {%r25, %r24};
	mov.b32 	%r26, 1072693248;
	mov.b64 	%fd26, {%r25, %r26};
	sub.f64 	%fd27, %fd25, %fd26;
	fma.rn.f64 	%fd28, %fd24, %fd25, %fd27;
	add.f64 	%fd29, %fd28, %fd28;
	setp.eq.s32 	%p9, %r20, 0;
	selp.f64 	%fd30, %fd29, %fd28, %p8;
	selp.f64 	%fd31, %fd1, %fd30, %p9;
	bra.uni 	$L__BB0_4;
$L__BB0_3:
	setp.lt.s32 	%p5, %r2, 0;
	setp.nan.f64 	%p6, %fd1, %fd1;
	add.f64 	%fd5, %fd1, %fd1;
	selp.f64 	%fd6, 0dBFF0000000000000, 0d7FF0000000000000, %p5;
	selp.f64 	%fd31, %fd5, %fd6, %p6;
$L__BB0_4:
	st.global.f64 	[%rd1], %fd31;
$L__BB0_5:
	ret;

}


// ===== COMPILED SASS (sm_100) =====

	.target	sm_100

	.elftype	@"ET_EXEC"


//--------------------- .note.nv.tkinfo           --------------------------
	.section	.note.nv.tkinfo,"",@"SHT_NOTE"
	.sectionflags	@"SHF_NOTE_NV_TKINFO"
	.tkinfo
        /*0018*/ 	.word	0x00000002
        /*0030*/ 	.string	""
        /*0030*/ 	.string	"ptxas"
        /*0030*/ 	.string	"Cuda compilation tools, release 13.0, V13.0.88"
        /*0030*/ 	.string	"Build cuda_13.0.r13.0/compiler.36424714_0"
        /*0030*/ 	.string	"-arch sm_100 -m 64 "



//--------------------- .note.nv.cuinfo           --------------------------
	.section	.note.nv.cuinfo,"",@"SHT_NOTE"
	.sectionflags	@"SHF_NOTE_NV_CUINFO"
        /*0018*/ 	.short	0x0002
        /*001a*/ 	.short	0x0064
        /*001c*/ 	.short	0x0082
	.zero		2


//--------------------- .nv.info                  --------------------------
	.section	.nv.info,"",@"SHT_CUDA_INFO"
	.align	4


	//----- nvinfo : EIATTR_REGCOUNT
	.align		4
        /*0000*/ 	.byte	0x04, 0x2f
        /*0002*/ 	.short	(.L_1 - .L_0)
	.align		4
.L_0:
        /*0004*/ 	.word	index@(expm164)
        /*0008*/ 	.word	0x00000010


	//----- nvinfo : EIATTR_FRAME_SIZE
	.align		4
.L_1:
        /*000c*/ 	.byte	0x04, 0x11
        /*000e*/ 	.short	(.L_3 - .L_2)
	.align		4
.L_2:
        /*0010*/ 	.word	index@(expm164)
        /*0014*/ 	.word	0x00000000


	//----- nvinfo : EIATTR_MIN_STACK_SIZE
	.align		4
.L_3:
        /*0018*/ 	.byte	0x04, 0x12
        /*001a*/ 	.short	(.L_5 - .L_4)
	.align		4
.L_4:
        /*001c*/ 	.word	index@(expm164)
        /*0020*/ 	.word	0x00000000
.L_5:


//--------------------- .nv.compat                --------------------------
	.section	.nv.compat,"",@"SHT_CUDA_COMPAT_INFO"
	.align	4
        /*0000*/ 	.byte	0x02, 0x09, 0x00, 0x00, 0x02, 0x02, 0x01, 0x00, 0x02, 0x05, 0x05, 0x00, 0x03, 0x07, 0x01, 0x01
        /*0010*/ 	.byte	0x02, 0x03, 0x00, 0x00, 0x02, 0x06, 0x01, 0x00, 0x04, 0x0b, 0x08, 0x00, 0x01, 0x00, 0x00, 0x00
        /*0020*/ 	.byte	0x00, 0x00, 0x00, 0x00


//--------------------- .nv.info.expm164          --------------------------
	.section	.nv.info.expm164,"",@"SHT_CUDA_INFO"
	.sectionflags	@""
	.align	4


	//----- nvinfo : EIATTR_CUDA_API_VERSION
	.align		4
        /*0000*/ 	.byte	0x04, 0x37
        /*0002*/ 	.short	(.L_7 - .L_6)
.L_6:
        /*0004*/ 	.word	0x00000082


	//----- nvinfo : EIATTR_KPARAM_INFO
	.align		4
.L_7:
        /*0008*/ 	.byte	0x04, 0x17
        /*000a*/ 	.short	(.L_9 - .L_8)
.L_8:
        /*000c*/ 	.word	0x00000000
        /*0010*/ 	.short	0x0001
        /*0012*/ 	.short	0x0008
        /*0014*/ 	.byte	0x00, 0xf0, 0x11, 0x00


	//----- nvinfo : EIATTR_KPARAM_INFO
	.align		4
.L_9:
        /*0018*/ 	.byte	0x04, 0x17
        /*001a*/ 	.short	(.L_11 - .L_10)
.L_10:
        /*001c*/ 	.word	0x00000000
        /*0020*/ 	.short	0x0000
        /*0022*/ 	.short	0x0000
        /*0024*/ 	.byte	0x00, 0xf5, 0x21, 0x00


	//----- nvinfo : EIATTR_SPARSE_MMA_MASK
	.align		4
.L_11:
        /*0028*/ 	.byte	0x03, 0x50
        /*002a*/ 	.short	0x0000


	//----- nvinfo : EIATTR_MAXREG_COUNT
	.align		4
        /*002c*/ 	.byte	0x03, 0x1b
        /*002e*/ 	.short	0x00ff


	//----- nvinfo : EIATTR_MERCURY_ISA_VERSION
	.align		4
        /*0030*/ 	.byte	0x03, 0x5f
        /*0032*/ 	.short	0x0101


	//----- nvinfo : EIATTR_VRC_CTA_INIT_COUNT
	.align		4
        /*0034*/ 	.byte	0x02, 0x4a
	.zero		1
	.zero		1


	//----- nvinfo : EIATTR_EXIT_INSTR_OFFSETS
	.align		4
        /*0038*/ 	.byte	0x04, 0x1c
        /*003a*/ 	.short	(.L_13 - .L_12)


	//   ....[0]....
.L_12:
        /*003c*/ 	.word	0x00000130


	//   ....[1]....
        /*0040*/ 	.word	0x00000610


	//----- nvinfo : EIATTR_CRS_STACK_SIZE
	.align		4
.L_13:
        /*0044*/ 	.byte	0x04, 0x1e
        /*0046*/ 	.short	(.L_15 - .L_14)
.L_14:
        /*0048*/ 	.word	0x00000000


	//----- nvinfo : EIATTR_CBANK_PARAM_SIZE
	.align		4
.L_15:
        /*004c*/ 	.byte	0x03, 0x19
        /*004e*/ 	.short	0x000c


	//----- nvinfo : EIATTR_PARAM_CBANK
	.align		4
        /*0050*/ 	.byte	0x04, 0x0a
        /*0052*/ 	.short	(.L_17 - .L_16)
	.align		4
.L_16:
        /*0054*/ 	.word	index@(.nv.constant0.expm164)
        /*0058*/ 	.short	0x0380
        /*005a*/ 	.short	0x000c


	//----- nvinfo : EIATTR_SW_WAR
	.align		4
.L_17:
        /*005c*/ 	.byte	0x04, 0x36
        /*005e*/ 	.short	(.L_19 - .L_18)
.L_18:
        /*0060*/ 	.word	0x00000008
.L_19:


//--------------------- .nv.callgraph             --------------------------
	.section	.nv.callgraph,"",@"SHT_CUDA_CALLGRAPH"
	.align	4
	.sectionentsize	8
	.align		4
        /*0000*/ 	.word	0x00000000
	.align		4
        /*0004*/ 	.word	0xffffffff
	.align		4
        /*0008*/ 	.word	0x00000000
	.align		4
        /*000c*/ 	.word	0xfffffffe
	.align		4
        /*0010*/ 	.word	0x00000000
	.align		4
        /*0014*/ 	.word	0xfffffffd
	.align		4
        /*0018*/ 	.word	0x00000000
	.align		4
        /*001c*/ 	.word	0xfffffffc


//--------------------- .text.expm164             --------------------------
	.section	.text.expm164,"ax",@progbits
	.align	128
        .global         expm164
        .type           expm164,@function
        .size           expm164,(.L_x_4 - expm164)
        .other          expm164,@"STO_CUDA_ENTRY STV_DEFAULT"
expm164:
.text.expm164:
[----:B------:R-:W-:Y:S08]  /*0000*/  LDC R1, c[0x0][0x37c] ;  /* 0x0000df00ff017b82 */ /* 0x000ff00000000800 */
[----:B------:R-:W-:Y:S01]  /*0010*/  S2UR UR4, SR_CTAID.Y ;  /* 0x00000000000479c3 */ /* 0x000fe20000002600 */
[----:B------:R-:W0:Y:S01]  /*0020*/  S2R R3, SR_TID.Z ;  /* 0x0000000000037919 */ /* 0x000e220000002300 */
[----:B------:R-:W1:Y:S01]  /*0030*/  LDCU UR6, c[0x0][0x370] ;  /* 0x00006e00ff0677ac */ /* 0x000e620008000800 */
[----:B------:R-:W2:Y:S01]  /*0040*/  S2R R5, SR_TID.Y ;  /* 0x0000000000057919 */ /* 0x000ea20000002200 */
[----:B------:R-:W3:Y:S04]  /*0050*/  LDCU UR7, c[0x0][0x374] ;  /* 0x00006e80ff0777ac */ /* 0x000ee80008000800 */
[----:B------:R-:W3:Y:S01]  /*0060*/  S2UR UR8, SR_CTAID.Z ;  /* 0x00000000000879c3 */ /* 0x000ee20000002700 */
[----:B------:R-:W4:Y:S01]  /*0070*/  S2R R7, SR_TID.X ;  /* 0x0000000000077919 */ /* 0x000f220000002100 */
[----:B------:R-:W4:Y:S01]  /*0080*/  LDCU UR9, c[0x0][0x360] ;  /* 0x00006c00ff0977ac */ /* 0x000f220008000800 */
[----:B------:R-:W2:Y:S05]  /*0090*/  LDCU UR10, c[0x0][0x364] ;  /* 0x00006c80ff0a77ac */ /* 0x000eaa0008000800 */
[----:B------:R-:W1:Y:S08]  /*00a0*/  S2UR UR5, SR_CTAID.X ;  /* 0x00000000000579c3 */ /* 0x000e700000002500 */
[----:B------:R-:W0:Y:S01]  /*00b0*/  LDC R0, c[0x0][0x368] ;  /* 0x0000da00ff007b82 */ /* 0x000e220000000800 */
[----:B---3--:R-:W-:-:S04]  /*00c0*/  UIMAD UR4, UR7, UR8, UR4 ;  /* 0x00000008070472a4 */ /* 0x008fc8000f8e0204 */
[----:B-1----:R-:W-:Y:S01]  /*00d0*/  UIMAD UR4, UR4, UR6, UR5 ;  /* 0x00000006040472a4 */ /* 0x002fe2000f8e0205 */
[----:B------:R-:W1:Y:S05]  /*00e0*/  LDCU UR5, c[0x0][0x388] ;  /* 0x00007100ff0577ac */ /* 0x000e6a0008000800 */
[----:B0-----:R-:W-:-:S04]  /*00f0*/  IMAD R0, R0, UR4, R3 ;  /* 0x0000000400007c24 */ /* 0x001fc8000f8e0203 */
[----:B--2---:R-:W-:-:S04]  /*0100*/  IMAD R0, R0, UR10, R5 ;  /* 0x0000000a00007c24 */ /* 0x004fc8000f8e0205 */
[----:B----4-:R-:W-:-:S05]  /*0110*/  IMAD R5, R0, UR9, R7 ;  /* 0x0000000900057c24 */ /* 0x010fca000f8e0207 */
[----:B-1----:R-:W-:-:S13]  /*0120*/  ISETP.GE.AND P0, PT, R5, UR5, PT ;  /* 0x0000000505007c0c */ /* 0x002fda000bf06270 */
[----:B------:R-:W-:Y:S05]  /*0130*/  @P0 EXIT ;  /* 0x000000000000094d */ /* 0x000fea0003800000 */
[----:B------:R-:W0:Y:S01]  /*0140*/  LDC.64 R2, c[0x0][0x380] ;  /* 0x0000e000ff027b82 */ /* 0x000e220000000a00 */
[----:B------:R-:W1:Y:S01]  /*0150*/  LDCU.64 UR4, c[0x0][0x358] ;  /* 0x00006b00ff0477ac */ /* 0x000e620008000a00 */
[----:B0-----:R-:W-:-:S05]  /*0160*/  IMAD.WIDE R2, R5, 0x8, R2 ;  /* 0x0000000805027825 */ /* 0x001fca00078e0202 */
[----:B-1----:R-:W2:Y:S01]  /*0170*/  LDG.E.64 R4, desc[UR4][R2.64] ;  /* 0x0000000402047981 */ /* 0x002ea2000c1e1b00 */
[----:B------:R-:W-:Y:S01]  /*0180*/  BSSY.RECONVERGENT B0, `(.L_x_0) ;  /* 0x0000047000007945 */ /* 0x000fe20003800200 */
[----:B--2---:R-:W-:-:S04]  /*0190*/  FSETP.GT.AND P0, PT, R5, -3.1640625, PT ;  /* 0xc04a80000500780b */ /* 0x004fc80003f04000 */
[----:B------:R-:W-:-:S13]  /*01a0*/  FSETP.GEU.OR P0, PT, R5, 4.1931471824645996094, !P0 ;  /* 0x40862e430500780b */ /* 0x000fda000470e400 */
[----:B------:R-:W-:Y:S05]  /*01b0*/  @P0 BRA `(.L_x_1) ;  /* 0x0000000000f00947 */ /* 0x000fea0003800000 */
[----:B------:R-:W-:Y:S01]  /*01c0*/  IMAD.MOV.U32 R6, RZ, RZ, 0x652b82fe ;  /* 0x652b82feff067424 */ /* 0x000fe200078e00ff */
[----:B------:R-:W-:Y:S01]  /*01d0*/  UMOV UR6, 0xfefa39ef ;  /* 0xfefa39ef00067882 */ /* 0x000fe20000000000 */
[----:B------:R-:W-:Y:S01]  /*01e0*/  IMAD.MOV.U32 R7, RZ, RZ, 0x3ff71547 ;  /* 0x3ff71547ff077424 */ /* 0x000fe200078e00ff */
[----:B------:R-:W-:Y:S01]  /*01f0*/  UMOV UR7, 0x3fe62e42 ;  /* 0x3fe62e4200077882 */ /* 0x000fe20000000000 */
[----:B------:R-:W-:Y:S02]  /*0200*/  IMAD.SHL.U32 R0, R5, 0x2, RZ ;  /* 0x0000000205007824 */ /* 0x000fe400078e00ff */
[----:B------:R-:W-:Y:S02]  /*0210*/  IMAD.MOV.U32 R12, RZ, RZ, -0x7142ec33 ;  /* 0x8ebd13cdff0c7424 */ /* 0x000fe400078e00ff */
[----:B------:R-:W-:Y:S01]  /*0220*/  DFMA R6, R4, R6, 6.75539944105574400000e+15 ;  /* 0x433800000406742b */ /* 0x000fe20000000006 */
[C---:B------:R-:W-:Y:S01]  /*0230*/  ISETP.GE.U32.AND P0, PT, R0.reuse, 0x7fb3e647, PT ;  /* 0x7fb3e6470000780c */ /* 0x040fe20003f06070 */
[----:B------:R-:W-:Y:S01]  /*0240*/  IMAD.MOV.U32 R13, RZ, RZ, 0x3e5af86d ;  /* 0x3e5af86dff0d7424 */ /* 0x000fe200078e00ff */
[----:B------:R-:W-:-:S05]  /*0250*/  ISETP.NE.AND P1, PT, R0, RZ, PT ;  /* 0x000000ff0000720c */ /* 0x000fca0003f25270 */
[----:B------:R-:W-:Y:S02]  /*0260*/  DADD R8, R6, -6.75539944105574400000e+15 ;  /* 0xc338000006087429 */ /* 0x000fe40000000000 */
[----:B------:R-:W-:-:S06]  /*0270*/  SEL R6, R6, RZ, P0 ;  /* 0x000000ff06067207 */ /* 0x000fcc0000000000 */
[----:B------:R-:W-:Y:S01]  /*0280*/  DFMA R10, R8, -UR6, R4 ;  /* 0x80000006080a7c2b */ /* 0x000fe20008000004 */
[----:B------:R-:W-:Y:S01]  /*0290*/  UMOV UR6, 0x3b39803f ;  /* 0x3b39803f00067882 */ /* 0x000fe20000000000 */
[----:B------:R-:W-:-:S06]  /*02a0*/  UMOV UR7, 0x3c7abc9e ;  /* 0x3c7abc9e00077882 */ /* 0x000fcc0000000000 */
[----:B------:R-:W-:Y:S01]  /*02b0*/  DFMA R10, R8, -UR6, R10 ;  /* 0x80000006080a7c2b */ /* 0x000fe2000800000a */
[----:B------:R-:W-:Y:S01]  /*02c0*/  UMOV UR6, 0x6acd15b6 ;  /* 0x6acd15b600067882 */ /* 0x000fe20000000000 */
[----:B------:R-:W-:-:S08]  /*02d0*/  UMOV UR7, 0x3e21f407 ;  /* 0x3e21f40700077882 */ /* 0x000fd00000000000 */
[----:B------:R-:W-:Y:S02]  /*02e0*/  FSEL R8, R4, R10, !P0 ;  /* 0x0000000a04087208 */ /* 0x000fe40004000000 */
[----:B------:R-:W-:Y:S02]  /*02f0*/  FSEL R9, R5, R11, !P0 ;  /* 0x0000000b05097208 */ /* 0x000fe40004000000 */
[C---:B------:R-:W-:Y:S02]  /*0300*/  ISETP.NE.AND P0, PT, R6.reuse, 0x400, PT ;  /* 0x000004000600780c */ /* 0x040fe40003f05270 */
[----:B------:R-:W-:Y:S02]  /*0310*/  LEA R6, R6, 0x3ff00000, 0x14 ;  /* 0x3ff0000006067811 */ /* 0x000fe400078ea0ff */
[----:B------:R-:W-:Y:S01]  /*0320*/  DFMA R10, R8, UR6, R12 ;  /* 0x00000006080a7c2b */ /* 0x000fe2000800000c */
[----:B------:R-:W-:Y:S01]  /*0330*/  UMOV UR6, 0x92ba033d ;  /* 0x92ba033d00067882 */ /* 0x000fe20000000000 */
[----:B------:R-:W-:Y:S01]  /*0340*/  UMOV UR7, 0x3e927e50 ;  /* 0x3e927e5000077882 */ /* 0x000fe20000000000 */
[----:B------:R-:W-:Y:S01]  /*0350*/  SEL R7, R6, 0x7fe00000, P0 ;  /* 0x7fe0000006077807 */ /* 0x000fe20000000000 */
[----:B------:R-:W-:-:S04]  /*0360*/  IMAD.MOV.U32 R6, RZ, RZ, RZ ;  /* 0x000000ffff067224 */ /* 0x000fc800078e00ff */
[----:B------:R-:W-:Y:S01]  /*0370*/  DFMA R10, R8, R10, UR6 ;  /* 0x00000006080a7e2b */ /* 0x000fe2000800000a */
[----:B------:R-:W-:Y:S01]  /*0380*/  UMOV UR6, 0x6c5f9da1 ;  /* 0x6c5f9da100067882 */ /* 0x000fe20000000000 */
[----:B------:R-:W-:Y:S01]  /*0390*/  UMOV UR7, 0x3ec71dde ;  /* 0x3ec71dde00077882 */ /* 0x000fe20000000000 */
[----:B------:R-:W-:-:S05]  /*03a0*/  DADD R12, R6, -1 ;  /* 0xbff00000060c7429 */ /* 0x000fca0000000000 */
[----:B------:R-:W-:Y:S01]  /*03b0*/  DFMA R10, R8, R10, UR6 ;  /* 0x00000006080a7e2b */ /* 0x000fe2000800000a */
[----:B------:R-:W-:Y:S01]  /*03c0*/  UMOV UR6, 0x18d034e6 ;  /* 0x18d034e600067882 */ /* 0x000fe20000000000 */
[----:B------:R-:W-:-:S06]  /*03d0*/  UMOV UR7, 0x3efa01a0 ;  /* 0x3efa01a000077882 */ /* 0x000fcc0000000000 */
        /* <DEDUP_REMOVED lines=15> */
[----:B------:R-:W-:-:S08]  /*04d0*/  DFMA R10, R8, R10, UR6 ;  /* 0x00000006080a7e2b */ /* 0x000fd0000800000a */
[----:B------:R-:W-:-:S08]  /*04e0*/  DFMA R10, R8, R10, 0.5 ;  /* 0x3fe00000080a742b */ /* 0x000fd0000000000a */
[----:B------:R-:W-:-:S08]  /*04f0*/  DMUL R10, R8, R10 ;  /* 0x0000000a080a7228 */ /* 0x000fd00000000000 */
[----:B------:R-:W-:-:S08]  /*0500*/  DFMA R10, R8, R10, R8 ;  /* 0x0000000a080a722b */ /* 0x000fd00000000008 */
[----:B------:R-:W-:-:S08]  /*0510*/  DFMA R10, R10, R6, R12 ;  /* 0x000000060a0a722b */ /* 0x000fd0000000000c */
[----:B------:R-:W-:-:S10]  /*0520*/  DADD R6, R10, R10 ;  /* 0x000000000a067229 */ /* 0x000fd4000000000a */
[----:B------:R-:W-:Y:S02]  /*0530*/  FSEL R9, R6, R10, !P0 ;  /* 0x0000000a06097208 */ /* 0x000fe40004000000 */
[----:B------:R-:W-:Y:S02]  /*0540*/  FSEL R7, R7, R11, !P0 ;  /* 0x0000000b07077208 */ /* 0x000fe40004000000 */
[----:B------:R-:W-:Y:S02]  /*0550*/  FSEL R4, R4, R9, !P1 ;  /* 0x0000000904047208 */ /* 0x000fe40004800000 */
[----:B------:R-:W-:Y:S01]  /*0560*/  FSEL R5, R5, R7, !P1 ;  /* 0x0000000705057208 */ /* 0x000fe20004800000 */
[----:B------:R-:W-:Y:S06]  /*0570*/  BRA `(.L_x_2) ;  /* 0x00000000001c7947 */ /* 0x000fec0003800000 */
.L_x_1:
[C-C-:B------:R-:W-:Y:S01]  /*0580*/  DADD R6, R4.reuse, R4.reuse ;  /* 0x0000000004067229 */ /* 0x140fe20000000004 */
[----:B------:R-:W-:Y:S01]  /*0590*/  IMAD.MOV.U32 R0, RZ, RZ, 0x3ff00000 ;  /* 0x3ff00000ff007424 */ /* 0x000fe200078e00ff */
[----:B------:R-:W-:Y:S01]  /*05a0*/  ISETP.GE.AND P1, PT, R5, RZ, PT ;  /* 0x000000ff0500720c */ /* 0x000fe20003f26270 */
[----:B------:R-:W-:-:S03]  /*05b0*/  DSETP.NAN.AND P0, PT, R4, R4, PT ;  /* 0x000000040400722a */ /* 0x000fc60003f08000 */
[----:B------:R-:W-:-:S04]  /*05c0*/  FSEL R5, -R0, +QNAN , !P1 ;  /* 0x7ff0000000057808 */ /* 0x000fc80004800100 */
[----:B------:R-:W-:Y:S02]  /*05d0*/  FSEL R4, R6, RZ, P0 ;  /* 0x000000ff06047208 */ /* 0x000fe40000000000 */
[----:B------:R-:W-:-:S07]  /*05e0*/  FSEL R5, R7, R5, P0 ;  /* 0x0000000507057208 */ /* 0x000fce0000000000 */
.L_x_2:
[----:B------:R-:W-:Y:S05]  /*05f0*/  BSYNC.RECONVERGENT B0 ;  /* 0x0000000000007941 */ /* 0x000fea0003800200 */
.L_x_0:
[----:B------:R-:W-:Y:S01]  /*0600*/  STG.E.64 desc[UR4][R2.64], R4 ;  /* 0x0000000402007986 */ /* 0x000fe2000c101b04 */
[----:B------:R-:W-:Y:S05]  /*0610*/  EXIT ;  /* 0x000000000000794d */ /* 0x000fea0003800000 */
.L_x_3:
[----:B------:R-:W-:-:S00]  /*0620*/  BRA `(.L_x_3) ;  /* 0xfffffffc00fc7947 */ /* 0x000fc0000383ffff */
[----:B------:R-:W-:-:S00]  /*0630*/  NOP ;  /* 0x0000000000007918 */ /* 0x000fc00000000000 */
        /* <DEDUP_REMOVED lines=12> */
.L_x_4:


//--------------------- .nv.shared.reserved.0     --------------------------
	.section	.nv.shared.reserved.0,"aw",@nobits
	.weak		__nv_reservedSMEM_offset_0_alias
	.size		__nv_reservedSMEM_offset_0_alias, 0, 64
	.other		__nv_reservedSMEM_offset_0_alias,@"STO_CUDA_RESERVED_SHARED STV_DEFAULT"
__nv_reservedSMEM_offset_0_alias:
	.zero		0
	.zero		64


//--------------------- .nv.constant0.expm164     --------------------------
	.section	.nv.constant0.expm164,"a",@progbits
	.sectionflags	@""
	.align	4
.nv.constant0.expm164:
	.zero		908


//--------------------- SYMBOLS --------------------------

	.type		.nv.reservedSmem.offset0,@object
	.size		.nv.reservedSmem.offset0,0x4
